//
// Generated by NVIDIA NVVM Compiler
//
// Compiler Build ID: CL-36424714
// Cuda compilation tools, release 13.0, V13.0.88
// Based on NVVM 20.0.0
//

.version 9.0
.target sm_100
.address_size 64

	// .globl	_Z7addRowsPdPi
// _ZZ7addRowsPdPiE10multiplier has been demoted

.visible .entry _Z7addRowsPdPi(
	.param .u64 .ptr .align 1 _Z7addRowsPdPi_param_0,
	.param .u64 .ptr .align 1 _Z7addRowsPdPi_param_1
)
{
	.reg .pred 	%p<2>;
	.reg .b32 	%r<13>;
	.reg .b64 	%rd<13>;
	.reg .b64 	%fd<9>;
	// demoted variable
	.shared .align 8 .f64 _ZZ7addRowsPdPiE10multiplier;
	ld.param.u64 	%rd2, [_Z7addRowsPdPi_param_0];
	ld.param.u64 	%rd3, [_Z7addRowsPdPi_param_1];
	cvta.to.global.u64 	%rd1, %rd2;
	cvta.to.global.u64 	%rd4, %rd3;
	ld.global.u32 	%r1, [%rd4];
	mov.u32 	%r5, %ntid.x;
	add.s32 	%r2, %r1, %r5;
	mov.u32 	%r6, %ctaid.x;
	add.s32 	%r7, %r6, %r1;
	mad.lo.s32 	%r3, %r2, %r7, %r2;
	mov.u32 	%r4, %tid.x;
	setp.ne.s32 	%p1, %r4, 0;
	@%p1 bra 	$L__BB0_2;
	add.s32 	%r8, %r3, %r1;
	mul.wide.u32 	%rd5, %r8, 8;
	add.s64 	%rd6, %rd1, %rd5;
	ld.global.f64 	%fd1, [%rd6];
	mad.lo.s32 	%r9, %r2, %r1, %r1;
	mul.wide.s32 	%rd7, %r9, 8;
	add.s64 	%rd8, %rd1, %rd7;
	ld.global.f64 	%fd2, [%rd8];
	div.rn.f64 	%fd3, %fd1, %fd2;
	st.shared.f64 	[_ZZ7addRowsPdPiE10multiplier], %fd3;
$L__BB0_2:
	add.s32 	%r10, %r1, %r4;
	bar.sync 	0;
	mad.lo.s32 	%r11, %r2, %r1, %r10;
	mul.wide.u32 	%rd9, %r11, 8;
	add.s64 	%rd10, %rd1, %rd9;
	ld.global.f64 	%fd4, [%rd10];
	ld.shared.f64 	%fd5, [_ZZ7addRowsPdPiE10multiplier];
	mul.f64 	%fd6, %fd4, %fd5;
	add.s32 	%r12, %r10, %r3;
	mul.wide.s32 	%rd11, %r12, 8;
	add.s64 	%rd12, %rd1, %rd11;
	ld.global.f64 	%fd7, [%rd12];
	sub.f64 	%fd8, %fd7, %fd6;
	st.global.f64 	[%rd12], %fd8;
	ret;

}
	// .globl	_Z11multiplyDetPdS_Pi
.visible .entry _Z11multiplyDetPdS_Pi(
	.param .u64 .ptr .align 1 _Z11multiplyDetPdS_Pi_param_0,
	.param .u64 .ptr .align 1 _Z11multiplyDetPdS_Pi_param_1,
	.param .u64 .ptr .align 1 _Z11multiplyDetPdS_Pi_param_2
)
{
	.reg .pred 	%p<10>;
	.reg .b32 	%r<109>;
	.reg .b64 	%rd<99>;
	.reg .b64 	%fd<70>;

	ld.param.u64 	%rd8, [_Z11multiplyDetPdS_Pi_param_0];
	ld.param.u64 	%rd9, [_Z11multiplyDetPdS_Pi_param_1];
	ld.param.u64 	%rd10, [_Z11multiplyDetPdS_Pi_param_2];
	cvta.to.global.u64 	%rd1, %rd8;
	cvta.to.global.u64 	%rd2, %rd9;
	cvta.to.global.u64 	%rd11, %rd10;
	ld.global.u32 	%r1, [%rd11];
	setp.lt.s32 	%p1, %r1, 1;
	@%p1 bra 	$L__BB1_13;
	ld.global.f64 	%fd66, [%rd2];
	add.s32 	%r68, %r1, -1;
	setp.lt.u32 	%p2, %r68, 15;
	mov.b32 	%r105, 0;
	@%p2 bra 	$L__BB1_4;
	and.b32  	%r70, %r1, 2147483632;
	neg.s32 	%r103, %r70;
	add.s64 	%rd98, %rd1, 120;
	mul.lo.s32 	%r102, %r1, 15;
	mul.lo.s32 	%r101, %r1, 14;
	mul.lo.s32 	%r100, %r1, 13;
	mul.lo.s32 	%r99, %r1, 12;
	mul.lo.s32 	%r98, %r1, 11;
	mul.lo.s32 	%r97, %r1, 10;
	mul.lo.s32 	%r96, %r1, 9;
	shl.b32 	%r95, %r1, 3;
	mul.lo.s32 	%r94, %r1, 7;
	mul.lo.s32 	%r93, %r1, 6;
	mul.lo.s32 	%r92, %r1, 5;
	shl.b32 	%r91, %r1, 2;
	mul.lo.s32 	%r90, %r1, 3;
	shl.b32 	%r89, %r1, 1;
	mov.b32 	%r87, 0;
	mov.u32 	%r88, %r1;
$L__BB1_3:
	.pragma "nounroll";
	ld.param.u64 	%rd96, [_Z11multiplyDetPdS_Pi_param_1];
	ld.param.u64 	%rd94, [_Z11multiplyDetPdS_Pi_param_0];
	and.b32  	%r105, %r1, 2147483632;
	mul.wide.u32 	%rd12, %r102, 8;
	mul.wide.u32 	%rd13, %r101, 8;
	mul.wide.u32 	%rd14, %r100, 8;
	mul.wide.u32 	%rd15, %r99, 8;
	mul.wide.u32 	%rd16, %r98, 8;
	mul.wide.u32 	%rd17, %r97, 8;
	mul.wide.u32 	%rd18, %r96, 8;
	mul.wide.u32 	%rd19, %r95, 8;
	mul.wide.u32 	%rd20, %r94, 8;
	mul.wide.u32 	%rd21, %r93, 8;
	mul.wide.u32 	%rd22, %r92, 8;
	mul.wide.u32 	%rd23, %r91, 8;
	mul.wide.u32 	%rd24, %r90, 8;
	mul.wide.u32 	%rd25, %r89, 8;
	mul.wide.u32 	%rd26, %r88, 8;
	cvta.to.global.u64 	%rd27, %rd94;
	mul.wide.u32 	%rd28, %r87, 8;
	add.s64 	%rd29, %rd27, %rd28;
	ld.global.f64 	%fd11, [%rd29];
	mul.f64 	%fd12, %fd66, %fd11;
	cvta.to.global.u64 	%rd30, %rd96;
	st.global.f64 	[%rd30], %fd12;
	add.s64 	%rd31, %rd98, %rd26;
	ld.global.f64 	%fd13, [%rd31+-112];
	mul.f64 	%fd14, %fd12, %fd13;
	st.global.f64 	[%rd30], %fd14;
	add.s64 	%rd32, %rd98, %rd25;
	ld.global.f64 	%fd15, [%rd32+-104];
	mul.f64 	%fd16, %fd14, %fd15;
	st.global.f64 	[%rd30], %fd16;
	add.s64 	%rd33, %rd98, %rd24;
	ld.global.f64 	%fd17, [%rd33+-96];
	mul.f64 	%fd18, %fd16, %fd17;
	st.global.f64 	[%rd30], %fd18;
	add.s64 	%rd34, %rd98, %rd23;
	ld.global.f64 	%fd19, [%rd34+-88];
	mul.f64 	%fd20, %fd18, %fd19;
	st.global.f64 	[%rd30], %fd20;
	add.s64 	%rd35, %rd98, %rd22;
	ld.global.f64 	%fd21, [%rd35+-80];
	mul.f64 	%fd22, %fd20, %fd21;
	st.global.f64 	[%rd30], %fd22;
	add.s64 	%rd36, %rd98, %rd21;
	ld.global.f64 	%fd23, [%rd36+-72];
	mul.f64 	%fd24, %fd22, %fd23;
	st.global.f64 	[%rd30], %fd24;
	add.s64 	%rd37, %rd98, %rd20;
	ld.global.f64 	%fd25, [%rd37+-64];
	mul.f64 	%fd26, %fd24, %fd25;
	st.global.f64 	[%rd30], %fd26;
	add.s64 	%rd38, %rd98, %rd19;
	ld.global.f64 	%fd27, [%rd38+-56];
	mul.f64 	%fd28, %fd26, %fd27;
	st.global.f64 	[%rd30], %fd28;
	add.s64 	%rd39, %rd98, %rd18;
	ld.global.f64 	%fd29, [%rd39+-48];
	mul.f64 	%fd30, %fd28, %fd29;
	st.global.f64 	[%rd30], %fd30;
	add.s64 	%rd40, %rd98, %rd17;
	ld.global.f64 	%fd31, [%rd40+-40];
	mul.f64 	%fd32, %fd30, %fd31;
	st.global.f64 	[%rd30], %fd32;
	add.s64 	%rd41, %rd98, %rd16;
	ld.global.f64 	%fd33, [%rd41+-32];
	mul.f64 	%fd34, %fd32, %fd33;
	st.global.f64 	[%rd30], %fd34;
	add.s64 	%rd42, %rd98, %rd15;
	ld.global.f64 	%fd35, [%rd42+-24];
	mul.f64 	%fd36, %fd34, %fd35;
	st.global.f64 	[%rd30], %fd36;
	add.s64 	%rd43, %rd98, %rd14;
	ld.global.f64 	%fd37, [%rd43+-16];
	mul.f64 	%fd38, %fd36, %fd37;
	st.global.f64 	[%rd30], %fd38;
	add.s64 	%rd44, %rd98, %rd13;
	ld.global.f64 	%fd39, [%rd44+-8];
	mul.f64 	%fd40, %fd38, %fd39;
	st.global.f64 	[%rd30], %fd40;
	add.s64 	%rd45, %rd98, %rd12;
	ld.global.f64 	%fd41, [%rd45];
	mul.f64 	%fd66, %fd40, %fd41;
	st.global.f64 	[%rd30], %fd66;
	add.s32 	%r103, %r103, 16;
	add.s64 	%rd98, %rd98, 128;
	shl.b32 	%r71, %r1, 4;
	add.s32 	%r102, %r102, %r71;
	add.s32 	%r101, %r101, %r71;
	add.s32 	%r100, %r100, %r71;
	add.s32 	%r99, %r99, %r71;
	add.s32 	%r98, %r98, %r71;
	add.s32 	%r97, %r97, %r71;
	add.s32 	%r96, %r96, %r71;
	add.s32 	%r95, %r95, %r71;
	add.s32 	%r94, %r94, %r71;
	add.s32 	%r93, %r93, %r71;
	add.s32 	%r92, %r92, %r71;
	add.s32 	%r91, %r91, %r71;
	add.s32 	%r90, %r90, %r71;
	add.s32 	%r89, %r89, %r71;
	add.s32 	%r88, %r88, %r71;
	add.s32 	%r72, %r71, %r87;
	add.s32 	%r87, %r72, 16;
	setp.ne.s32 	%p3, %r103, 0;
	@%p3 bra 	$L__BB1_3;
$L__BB1_4:
	and.b32  	%r53, %r1, 15;
	setp.eq.s32 	%p4, %r53, 0;
	@%p4 bra 	$L__BB1_13;
	ld.param.u64 	%rd97, [_Z11multiplyDetPdS_Pi_param_1];
	ld.param.u64 	%rd95, [_Z11multiplyDetPdS_Pi_param_0];
	cvta.to.global.u64 	%rd6, %rd95;
	cvta.to.global.u64 	%rd7, %rd97;
	and.b32  	%r54, %r1, 7;
	setp.lt.u32 	%p5, %r53, 8;
	@%p5 bra 	$L__BB1_7;
	mul.lo.s32 	%r73, %r105, %r1;
	add.s32 	%r74, %r73, %r105;
	mul.wide.u32 	%rd46, %r74, 8;
	add.s64 	%rd47, %rd6, %rd46;
	ld.global.f64 	%fd42, [%rd47];
	mul.f64 	%fd43, %fd66, %fd42;
	st.global.f64 	[%rd7], %fd43;
	add.s32 	%r75, %r73, %r1;
	cvt.u64.u32 	%rd48, %r75;
	cvt.u64.u32 	%rd49, %r105;
	add.s64 	%rd50, %rd48, %rd49;
	shl.b64 	%rd51, %rd50, 3;
	add.s64 	%rd52, %rd6, %rd51;
	ld.global.f64 	%fd44, [%rd52+8];
	mul.f64 	%fd45, %fd43, %fd44;
	st.global.f64 	[%rd7], %fd45;
	add.s32 	%r76, %r75, %r1;
	cvt.u64.u32 	%rd53, %r76;
	add.s64 	%rd54, %rd53, %rd49;
	shl.b64 	%rd55, %rd54, 3;
	add.s64 	%rd56, %rd6, %rd55;
	ld.global.f64 	%fd46, [%rd56+16];
	mul.f64 	%fd47, %fd45, %fd46;
	st.global.f64 	[%rd7], %fd47;
	add.s32 	%r77, %r76, %r1;
	cvt.u64.u32 	%rd57, %r77;
	add.s64 	%rd58, %rd57, %rd49;
	shl.b64 	%rd59, %rd58, 3;
	add.s64 	%rd60, %rd6, %rd59;
	ld.global.f64 	%fd48, [%rd60+24];
	mul.f64 	%fd49, %fd47, %fd48;
	st.global.f64 	[%rd7], %fd49;
	add.s32 	%r78, %r77, %r1;
	cvt.u64.u32 	%rd61, %r78;
	add.s64 	%rd62, %rd61, %rd49;
	shl.b64 	%rd63, %rd62, 3;
	add.s64 	%rd64, %rd6, %rd63;
	ld.global.f64 	%fd50, [%rd64+32];
	mul.f64 	%fd51, %fd49, %fd50;
	st.global.f64 	[%rd7], %fd51;
	add.s32 	%r79, %r78, %r1;
	cvt.u64.u32 	%rd65, %r79;
	add.s64 	%rd66, %rd65, %rd49;
	shl.b64 	%rd67, %rd66, 3;
	add.s64 	%rd68, %rd6, %rd67;
	ld.global.f64 	%fd52, [%rd68+40];
	mul.f64 	%fd53, %fd51, %fd52;
	st.global.f64 	[%rd7], %fd53;
	add.s32 	%r80, %r79, %r1;
	cvt.u64.u32 	%rd69, %r80;
	add.s64 	%rd70, %rd69, %rd49;
	shl.b64 	%rd71, %rd70, 3;
	add.s64 	%rd72, %rd6, %rd71;
	ld.global.f64 	%fd54, [%rd72+48];
	mul.f64 	%fd55, %fd53, %fd54;
	st.global.f64 	[%rd7], %fd55;
	add.s32 	%r81, %r80, %r1;
	cvt.u64.u32 	%rd73, %r81;
	add.s64 	%rd74, %rd73, %rd49;
	shl.b64 	%rd75, %rd74, 3;
	add.s64 	%rd76, %rd6, %rd75;
	ld.global.f64 	%fd56, [%rd76+56];
	mul.f64 	%fd66, %fd55, %fd56;
	st.global.f64 	[%rd7], %fd66;
	add.s32 	%r105, %r105, 8;
$L__BB1_7:
	setp.eq.s32 	%p6, %r54, 0;
	@%p6 bra 	$L__BB1_13;
	and.b32  	%r57, %r1, 3;
	setp.lt.u32 	%p7, %r54, 4;
	@%p7 bra 	$L__BB1_10;
	mul.lo.s32 	%r82, %r105, %r1;
	add.s32 	%r83, %r82, %r105;
	mul.wide.u32 	%rd77, %r83, 8;
	add.s64 	%rd78, %rd6, %rd77;
	ld.global.f64 	%fd57, [%rd78];
	mul.f64 	%fd58, %fd66, %fd57;
	st.global.f64 	[%rd7], %fd58;
	add.s32 	%r84, %r82, %r1;
	cvt.u64.u32 	%rd79, %r84;
	cvt.u64.u32 	%rd80, %r105;
	add.s64 	%rd81, %rd79, %rd80;
	shl.b64 	%rd82, %rd81, 3;
	add.s64 	%rd83, %rd6, %rd82;
	ld.global.f64 	%fd59, [%rd83+8];
	mul.f64 	%fd60, %fd58, %fd59;
	st.global.f64 	[%rd7], %fd60;
	add.s32 	%r85, %r84, %r1;
	cvt.u64.u32 	%rd84, %r85;
	add.s64 	%rd85, %rd84, %rd80;
	shl.b64 	%rd86, %rd85, 3;
	add.s64 	%rd87, %rd6, %rd86;
	ld.global.f64 	%fd61, [%rd87+16];
	mul.f64 	%fd62, %fd60, %fd61;
	st.global.f64 	[%rd7], %fd62;
	add.s32 	%r86, %r85, %r1;
	cvt.u64.u32 	%rd88, %r86;
	add.s64 	%rd89, %rd88, %rd80;
	shl.b64 	%rd90, %rd89, 3;
	add.s64 	%rd91, %rd6, %rd90;
	ld.global.f64 	%fd63, [%rd91+24];
	mul.f64 	%fd66, %fd62, %fd63;
	st.global.f64 	[%rd7], %fd66;
	add.s32 	%r105, %r105, 4;
$L__BB1_10:
	setp.eq.s32 	%p8, %r57, 0;
	@%p8 bra 	$L__BB1_13;
	add.s32 	%r60, %r1, 1;
	mad.lo.s32 	%r108, %r105, %r1, %r105;
	neg.s32 	%r107, %r57;
$L__BB1_12:
	.pragma "nounroll";
	mul.wide.u32 	%rd92, %r108, 8;
	add.s64 	%rd93, %rd6, %rd92;
	ld.global.f64 	%fd64, [%rd93];
	mul.f64 	%fd66, %fd66, %fd64;
	st.global.f64 	[%rd7], %fd66;
	add.s32 	%r108, %r108, %r60;
	add.s32 	%r107, %r107, 1;
	setp.ne.s32 	%p9, %r107, 0;
	@%p9 bra 	$L__BB1_12;
$L__BB1_13:
	ret;

}


// ===== COMPILED SASS (sm_100) =====

	.target	sm_100

	.elftype	@"ET_EXEC"


//--------------------- .note.nv.tkinfo           --------------------------
	.section	.note.nv.tkinfo,"",@"SHT_NOTE"
	.sectionflags	@"SHF_NOTE_NV_TKINFO"
	.tkinfo
        /*0018*/ 	.word	0x00000002
        /*0030*/ 	.string	""
        /*0030*/ 	.string	"ptxas"
        /*0030*/ 	.string	"Cuda compilation tools, release 13.0, V13.0.88"
        /*0030*/ 	.string	"Build cuda_13.0.r13.0/compiler.36424714_0"
        /*0030*/ 	.string	"-arch sm_100 -m 64 "



//--------------------- .note.nv.cuinfo           --------------------------
	.section	.note.nv.cuinfo,"",@"SHT_NOTE"
	.sectionflags	@"SHF_NOTE_NV_CUINFO"
        /*0018*/ 	.short	0x0002
        /*001a*/ 	.short	0x0064
        /*001c*/ 	.short	0x0082
	.zero		2


//--------------------- .nv.info                  --------------------------
	.section	.nv.info,"",@"SHT_CUDA_INFO"
	.align	4


	//----- nvinfo : EIATTR_REGCOUNT
	.align		4
        /*0000*/ 	.byte	0x04, 0x2f
        /*0002*/ 	.short	(.L_1 - .L_0)
	.align		4
.L_0:
        /*0004*/ 	.word	index@(_Z7addRowsPdPi)
        /*0008*/ 	.word	0x0000001c


	//----- nvinfo : EIATTR_FRAME_SIZE
	.align		4
.L_1:
        /*000c*/ 	.byte	0x04, 0x11
        /*000e*/ 	.short	(.L_3 - .L_2)
	.align		4
.L_2:
        /*0010*/ 	.word	index@($__internal_0_$__cuda_sm20_div_rn_f64_full)
        /*0014*/ 	.word	0x00000000


	//----- nvinfo : EIATTR_FRAME_SIZE
	.align		4
.L_3:
        /*0018*/ 	.byte	0x04, 0x11
        /*001a*/ 	.short	(.L_5 - .L_4)
	.align		4
.L_4:
        /*001c*/ 	.word	index@(_Z7addRowsPdPi)
        /*0020*/ 	.word	0x00000000


	//----- nvinfo : EIATTR_REGCOUNT
	.align		4
.L_5:
        /*0024*/ 	.byte	0x04, 0x2f
        /*0026*/ 	.short	(.L_7 - .L_6)
	.align		4
.L_6:
        /*0028*/ 	.word	index@(_Z11multiplyDetPdS_Pi)
        /*002c*/ 	.word	0x00000020


	//----- nvinfo : EIATTR_FRAME_SIZE
	.align		4
.L_7:
        /*0030*/ 	.byte	0x04, 0x11
        /*0032*/ 	.short	(.L_9 - .L_8)
	.align		4
.L_8:
        /*0034*/ 	.word	index@(_Z11multiplyDetPdS_Pi)
        /*0038*/ 	.word	0x00000000


	//----- nvinfo : EIATTR_MIN_STACK_SIZE
	.align		4
.L_9:
        /*003c*/ 	.byte	0x04, 0x12
        /*003e*/ 	.short	(.L_11 - .L_10)
	.align		4
.L_10:
        /*0040*/ 	.word	index@(_Z11multiplyDetPdS_Pi)
        /*0044*/ 	.word	0x00000000


	//----- nvinfo : EIATTR_MIN_STACK_SIZE
	.align		4
.L_11:
        /*0048*/ 	.byte	0x04, 0x12
        /*004a*/ 	.short	(.L_13 - .L_12)
	.align		4
.L_12:
        /*004c*/ 	.word	index@(_Z7addRowsPdPi)
        /*0050*/ 	.word	0x00000000
.L_13:


//--------------------- .nv.compat                --------------------------
	.section	.nv.compat,"",@"SHT_CUDA_COMPAT_INFO"
	.align	4
        /*0000*/ 	.byte	0x02, 0x09, 0x00, 0x00, 0x02, 0x02, 0x01, 0x00, 0x02, 0x05, 0x05, 0x00, 0x03, 0x07, 0x01, 0x01
        /*0010*/ 	.byte	0x02, 0x03, 0x00, 0x00, 0x02, 0x06, 0x01, 0x00, 0x04, 0x0b, 0x08, 0x00, 0x01, 0x00, 0x00, 0x00
        /*0020*/ 	.byte	0x00, 0x00, 0x00, 0x00


//--------------------- .nv.info._Z11multiplyDetPdS_Pi --------------------------
	.section	.nv.info._Z11multiplyDetPdS_Pi,"",@"SHT_CUDA_INFO"
	.sectionflags	@""
	.align	4


	//----- nvinfo : EIATTR_CUDA_API_VERSION
	.align		4
        /*0000*/ 	.byte	0x04, 0x37
        /*0002*/ 	.short	(.L_15 - .L_14)
.L_14:
        /*0004*/ 	.word	0x00000082


	//----- nvinfo : EIATTR_KPARAM_INFO
	.align		4
.L_15:
        /*0008*/ 	.byte	0x04, 0x17
        /*000a*/ 	.short	(.L_17 - .L_16)
.L_16:
        /*000c*/ 	.word	0x00000000
        /*0010*/ 	.short	0x0002
        /*0012*/ 	.short	0x0010
        /*0014*/ 	.byte	0x00, 0xf5, 0x21, 0x00


	//----- nvinfo : EIATTR_KPARAM_INFO
	.align		4
.L_17:
        /*0018*/ 	.byte	0x04, 0x17
        /*001a*/ 	.short	(.L_19 - .L_18)
.L_18:
        /*001c*/ 	.word	0x00000000
        /*0020*/ 	.short	0x0001
        /*0022*/ 	.short	0x0008
        /*0024*/ 	.byte	0x00, 0xf5, 0x21, 0x00


	//----- nvinfo : EIATTR_KPARAM_INFO
	.align		4
.L_19:
        /*0028*/ 	.byte	0x04, 0x17
        /*002a*/ 	.short	(.L_21 - .L_20)
.L_20:
        /*002c*/ 	.word	0x00000000
        /*0030*/ 	.short	0x0000
        /*0032*/ 	.short	0x0000
        /*0034*/ 	.byte	0x00, 0xf5, 0x21, 0x00


	//----- nvinfo : EIATTR_SPARSE_MMA_MASK
	.align		4
.L_21:
        /*0038*/ 	.byte	0x03, 0x50
        /*003a*/ 	.short	0x0000


	//----- nvinfo : EIATTR_MAXREG_COUNT
	.align		4
        /*003c*/ 	.byte	0x03, 0x1b
        /*003e*/ 	.short	0x00ff


	//----- nvinfo : EIATTR_MERCURY_ISA_VERSION
	.align		4
        /*0040*/ 	.byte	0x03, 0x5f
        /*0042*/ 	.short	0x0101


	//----- nvinfo : EIATTR_VRC_CTA_INIT_COUNT
	.align		4
        /*0044*/ 	.byte	0x02, 0x4a
	.zero		1
	.zero		1


	//----- nvinfo : EIATTR_EXIT_INSTR_OFFSETS
	.align		4
        /*0048*/ 	.byte	0x04, 0x1c
        /*004a*/ 	.short	(.L_23 - .L_22)


	//   ....[0]....
.L_22:
        /*004c*/ 	.word	0x00000050


	//   ....[1]....
        /*0050*/ 	.word	0x000007b0


	//   ....[2]....
        /*0054*/ 	.word	0x00000c00


	//   ....[3]....
        /*0058*/ 	.word	0x00000e50


	//   ....[4]....
        /*005c*/ 	.word	0x00000f20


	//----- nvinfo : EIATTR_CBANK_PARAM_SIZE
	.align		4
.L_23:
        /*0060*/ 	.byte	0x03, 0x19
        /*0062*/ 	.short	0x0018


	//----- nvinfo : EIATTR_PARAM_CBANK
	.align		4
        /*0064*/ 	.byte	0x04, 0x0a
        /*0066*/ 	.short	(.L_25 - .L_24)
	.align		4
.L_24:
        /*0068*/ 	.word	index@(.nv.constant0._Z11multiplyDetPdS_Pi)
        /*006c*/ 	.short	0x0380
        /*006e*/ 	.short	0x0018


	//----- nvinfo : EIATTR_SW_WAR
	.align		4
.L_25:
        /*0070*/ 	.byte	0x04, 0x36
        /*0072*/ 	.short	(.L_27 - .L_26)
.L_26:
        /*0074*/ 	.word	0x00000008
.L_27:


//--------------------- .nv.info._Z7addRowsPdPi   --------------------------
	.section	.nv.info._Z7addRowsPdPi,"",@"SHT_CUDA_INFO"
	.sectionflags	@""
	.align	4


	//----- nvinfo : EIATTR_CUDA_API_VERSION
	.align		4
        /*0000*/ 	.byte	0x04, 0x37
        /*0002*/ 	.short	(.L_29 - .L_28)
.L_28:
        /*0004*/ 	.word	0x00000082


	//----- nvinfo : EIATTR_KPARAM_INFO
	.align		4
.L_29:
        /*0008*/ 	.byte	0x04, 0x17
        /*000a*/ 	.short	(.L_31 - .L_30)
.L_30:
        /*000c*/ 	.word	0x00000000
        /*0010*/ 	.short	0x0001
        /*0012*/ 	.short	0x0008
        /*0014*/ 	.byte	0x00, 0xf5, 0x21, 0x00


	//----- nvinfo : EIATTR_KPARAM_INFO
	.align		4
.L_31:
        /*0018*/ 	.byte	0x04, 0x17
        /*001a*/ 	.short	(.L_33 - .L_32)
.L_32:
        /*001c*/ 	.word	0x00000000
        /*0020*/ 	.short	0x0000
        /*0022*/ 	.short	0x0000
        /*0024*/ 	.byte	0x00, 0xf5, 0x21, 0x00


	//----- nvinfo : EIATTR_SPARSE_MMA_MASK
	.align		4
.L_33:
        /*0028*/ 	.byte	0x03, 0x50
        /*002a*/ 	.short	0x0000


	//----- nvinfo : EIATTR_MAXREG_COUNT
	.align		4
        /*002c*/ 	.byte	0x03, 0x1b
        /*002e*/ 	.short	0x00ff


	//----- nvinfo : EIATTR_NUM_BARRIERS
	.align		4
        /*0030*/ 	.byte	0x02, 0x4c
        /*0032*/ 	.byte	0x01
	.zero		1


	//----- nvinfo : EIATTR_MERCURY_ISA_VERSION
	.align		4
        /*0034*/ 	.byte	0x03, 0x5f
        /*0036*/ 	.short	0x0101


	//----- nvinfo : EIATTR_VRC_CTA_INIT_COUNT
	.align		4
        /*0038*/ 	.byte	0x02, 0x4a
	.zero		1
	.zero		1


	//----- nvinfo : EIATTR_EXIT_INSTR_OFFSETS
	.align		4
        /*003c*/ 	.byte	0x04, 0x1c
        /*003e*/ 	.short	(.L_35 - .L_34)


	//   ....[0]....
.L_34:
        /*0040*/ 	.word	0x000003a0


	//----- nvinfo : EIATTR_CRS_STACK_SIZE
	.align		4
.L_35:
        /*0044*/ 	.byte	0x04, 0x1e
        /*0046*/ 	.short	(.L_37 - .L_36)
.L_36:
        /*0048*/ 	.word	0x00000000


	//----- nvinfo : EIATTR_CBANK_PARAM_SIZE
	.align		4
.L_37:
        /*004c*/ 	.byte	0x03, 0x19
        /*004e*/ 	.short	0x0010


	//----- nvinfo : EIATTR_PARAM_CBANK
	.align		4
        /*0050*/ 	.byte	0x04, 0x0a
        /*0052*/ 	.short	(.L_39 - .L_38)
	.align		4
.L_38:
        /*0054*/ 	.word	index@(.nv.constant0._Z7addRowsPdPi)
        /*0058*/ 	.short	0x0380
        /*005a*/ 	.short	0x0010


	//----- nvinfo : EIATTR_SW_WAR
	.align		4
.L_39:
        /*005c*/ 	.byte	0x04, 0x36
        /*005e*/ 	.short	(.L_41 - .L_40)
.L_40:
        /*0060*/ 	.word	0x00000008
.L_41:


//--------------------- .nv.callgraph             --------------------------
	.section	.nv.callgraph,"",@"SHT_CUDA_CALLGRAPH"
	.align	4
	.sectionentsize	8
	.align		4
        /*0000*/ 	.word	0x00000000
	.align		4
        /*0004*/ 	.word	0xffffffff
	.align		4
        /*0008*/ 	.word	0x00000000
	.align		4
        /*000c*/ 	.word	0xfffffffe
	.align		4
        /*0010*/ 	.word	0x00000000
	.align		4
        /*0014*/ 	.word	0xfffffffd
	.align		4
        /*0018*/ 	.word	0x00000000
	.align		4
        /*001c*/ 	.word	0xfffffffc


//--------------------- .text._Z11multiplyDetPdS_Pi --------------------------
	.section	.text._Z11multiplyDetPdS_Pi,"ax",@progbits
	.align	128
        .global         _Z11multiplyDetPdS_Pi
        .type           _Z11multiplyDetPdS_Pi,@function
        .size           _Z11multiplyDetPdS_Pi,(.L_x_16 - _Z11multiplyDetPdS_Pi)
        .other          _Z11multiplyDetPdS_Pi,@"STO_CUDA_ENTRY STV_DEFAULT"
_Z11multiplyDetPdS_Pi:
.text._Z11multiplyDetPdS_Pi:
[----:B------:R-:W-:Y:S08]  /*0000*/  LDC R1, c[0x0][0x37c] ;  /* 0x0000df00ff017b82 */ /* 0x000ff00000000800 */
[----:B------:R-:W0:Y:S01]  /*0010*/  LDC.64 R2, c[0x0][0x390] ;  /* 0x0000e400ff027b82 */ /* 0x000e220000000a00 */
[----:B------:R-:W0:Y:S02]  /*0020*/  LDCU.64 UR4, c[0x0][0x358] ;  /* 0x00006b00ff0477ac */ /* 0x000e240008000a00 */
[----:B0-----:R-:W2:Y:S02]  /*0030*/  LDG.E R0, desc[UR4][R2.64] ;  /* 0x0000000402007981 */ /* 0x001ea4000c1e1900 */
[----:B--2---:R-:W-:-:S13]  /*0040*/  ISETP.GE.AND P0, PT, R0, 0x1, PT ;  /* 0x000000010000780c */ /* 0x004fda0003f06270 */
[----:B------:R-:W-:Y:S05]  /*0050*/  @!P0 EXIT ;  /* 0x000000000000894d */ /* 0x000fea0003800000 */
[----:B------:R-:W0:Y:S01]  /*0060*/  LDC.64 R14, c[0x0][0x388] ;  /* 0x0000e200ff0e7b82 */ /* 0x000e220000000a00 */
[----:B------:R-:W-:-:S05]  /*0070*/  VIADD R2, R0, 0xffffffff ;  /* 0xffffffff00027836 */ /* 0x000fca0000000000 */
[----:B------:R-:W-:Y:S01]  /*0080*/  ISETP.GE.U32.AND P0, PT, R2, 0xf, PT ;  /* 0x0000000f0200780c */ /* 0x000fe20003f06070 */
[----:B------:R-:W-:Y:S01]  /*0090*/  IMAD.MOV.U32 R3, RZ, RZ, RZ ;  /* 0x000000ffff037224 */ /* 0x000fe200078e00ff */
[----:B0-----:R0:W5:Y:S11]  /*00a0*/  LDG.E.64 R12, desc[UR4][R14.64] ;  /* 0x000000040e0c7981 */ /* 0x001176000c1e1b00 */
[----:B------:R-:W-:Y:S05]  /*00b0*/  @!P0 BRA `(.L_x_0) ;  /* 0x0000000400b88947 */ /* 0x000fea0003800000 */
[----:B------:R-:W1:Y:S01]  /*00c0*/  LDC.64 R26, c[0x0][0x380] ;  /* 0x0000e000ff1a7b82 */ /* 0x000e620000000a00 */
[C---:B------:R-:W-:Y:S01]  /*00d0*/  LOP3.LUT R3, R0.reuse, 0x7ffffff0, RZ, 0xc0, !PT ;  /* 0x7ffffff000037812 */ /* 0x040fe200078ec0ff */
[C---:B------:R-:W-:Y:S01]  /*00e0*/  IMAD R6, R0.reuse, 0xf, RZ ;  /* 0x0000000f00067824 */ /* 0x040fe200078e02ff */
[C---:B------:R-:W-:Y:S01]  /*00f0*/  SHF.L.U32 R2, R0.reuse, 0x1, RZ ;  /* 0x0000000100027819 */ /* 0x040fe200000006ff */
[C---:B------:R-:W-:Y:S01]  /*0100*/  IMAD R7, R0.reuse, 0xe, RZ ;  /* 0x0000000e00077824 */ /* 0x040fe200078e02ff */
[----:B------:R-:W-:Y:S01]  /*0110*/  IADD3 R5, PT, PT, -R3, RZ, RZ ;  /* 0x000000ff03057210 */ /* 0x000fe20007ffe1ff */
[C---:B------:R-:W-:Y:S02]  /*0120*/  IMAD R8, R0.reuse, 0xd, RZ ;  /* 0x0000000d00087824 */ /* 0x040fe400078e02ff */
[C---:B------:R-:W-:Y:S02]  /*0130*/  IMAD R9, R0.reuse, 0xc, RZ ;  /* 0x0000000c00097824 */ /* 0x040fe400078e02ff */
[----:B------:R-:W-:-:S02]  /*0140*/  IMAD R10, R0, 0xb, RZ ;  /* 0x0000000b000a7824 */ /* 0x000fc400078e02ff */
[C---:B------:R-:W-:Y:S02]  /*0150*/  IMAD R11, R0.reuse, 0xa, RZ ;  /* 0x0000000a000b7824 */ /* 0x040fe400078e02ff */
[C---:B------:R-:W-:Y:S02]  /*0160*/  IMAD R18, R0.reuse, 0x9, RZ ;  /* 0x0000000900127824 */ /* 0x040fe400078e02ff */
[C---:B------:R-:W-:Y:S02]  /*0170*/  IMAD.SHL.U32 R19, R0.reuse, 0x8, RZ ;  /* 0x0000000800137824 */ /* 0x040fe400078e00ff */
[C---:B------:R-:W-:Y:S02]  /*0180*/  IMAD R20, R0.reuse, 0x7, RZ ;  /* 0x0000000700147824 */ /* 0x040fe400078e02ff */
[C---:B------:R-:W-:Y:S02]  /*0190*/  IMAD R21, R0.reuse, 0x6, RZ ;  /* 0x0000000600157824 */ /* 0x040fe400078e02ff */
[----:B------:R-:W-:Y:S01]  /*01a0*/  IMAD R22, R0, 0x5, RZ ;  /* 0x0000000500167824 */ /* 0x000fe200078e02ff */
[----:B-1----:R-:W-:Y:S01]  /*01b0*/  IADD3 R26, P0, PT, R26, 0x78, RZ ;  /* 0x000000781a1a7810 */ /* 0x002fe20007f1e0ff */
[----:B------:R-:W-:-:S02]  /*01c0*/  IMAD.SHL.U32 R23, R0, 0x4, RZ ;  /* 0x0000000400177824 */ /* 0x000fc400078e00ff */
[----:B------:R-:W-:Y:S01]  /*01d0*/  IMAD R24, R0, 0x3, RZ ;  /* 0x0000000300187824 */ /* 0x000fe200078e02ff */
[----:B------:R-:W-:Y:S01]  /*01e0*/  IADD3.X R27, PT, PT, RZ, R27, RZ, P0, !PT ;  /* 0x0000001bff1b7210 */ /* 0x000fe200007fe4ff */
[----:B------:R-:W-:Y:S02]  /*01f0*/  IMAD.MOV.U32 R25, RZ, RZ, RZ ;  /* 0x000000ffff197224 */ /* 0x000fe400078e00ff */
[----:B------:R-:W-:-:S07]  /*0200*/  IMAD.MOV.U32 R4, RZ, RZ, R0 ;  /* 0x000000ffff047224 */ /* 0x000fce00078e0000 */
.L_x_1:
[----:B------:R-:W1:Y:S02]  /*0210*/  LDC.64 R16, c[0x0][0x380] ;  /* 0x0000e000ff107b82 */ /* 0x000e640000000a00 */
[----:B-1----:R-:W-:-:S06]  /*0220*/  IMAD.WIDE.U32 R16, R25, 0x8, R16 ;  /* 0x0000000819107825 */ /* 0x002fcc00078e0010 */
[----:B------:R-:W2:Y:S02]  /*0230*/  LDG.E.64 R16, desc[UR4][R16.64] ;  /* 0x0000000410107981 */ /* 0x000ea4000c1e1b00 */
[----:B--2--5:R-:W-:Y:S01]  /*0240*/  DMUL R12, R16, R12 ;  /* 0x0000000c100c7228 */ /* 0x024fe20000000000 */
[----:B------:R-:W-:Y:S02]  /*0250*/  IMAD.MOV.U32 R16, RZ, RZ, R26 ;  /* 0x000000ffff107224 */ /* 0x000fe400078e001a */
[----:B------:R-:W-:-:S04]  /*0260*/  IMAD.MOV.U32 R17, RZ, RZ, R27 ;  /* 0x000000ffff117224 */ /* 0x000fc800078e001b */
[----:B------:R1:W-:Y:S01]  /*0270*/  STG.E.64 desc[UR4][R14.64], R12 ;  /* 0x0000000c0e007986 */ /* 0x0003e2000c101b04 */
[----:B------:R-:W-:-:S05]  /*0280*/  IMAD.WIDE.U32 R28, R4, 0x8, R16 ;  /* 0x00000008041c7825 */ /* 0x000fca00078e0010 */
[----:B------:R-:W1:Y:S02]  /*0290*/  LDG.E.64 R26, desc[UR4][R28.64+-0x70] ;  /* 0xffff90041c1a7981 */ /* 0x000e64000c1e1b00 */
[----:B-1----:R-:W-:Y:S01]  /*02a0*/  DMUL R12, R12, R26 ;  /* 0x0000001a0c0c7228 */ /* 0x002fe20000000000 */
[----:B------:R-:W-:-:S06]  /*02b0*/  IMAD.WIDE.U32 R26, R2, 0x8, R16 ;  /* 0x00000008021a7825 */ /* 0x000fcc00078e0010 */
[----:B------:R1:W-:Y:S04]  /*02c0*/  STG.E.64 desc[UR4][R14.64], R12 ;  /* 0x0000000c0e007986 */ /* 0x0003e8000c101b04 */
[----:B------:R-:W2:Y:S02]  /*02d0*/  LDG.E.64 R26, desc[UR4][R26.64+-0x68] ;  /* 0xffff98041a1a7981 */ /* 0x000ea4000c1e1b00 */
[----:B--2---:R-:W-:Y:S01]  /*02e0*/  DMUL R26, R12, R26 ;  /* 0x0000001a0c1a7228 */ /* 0x004fe20000000000 */
[----:B-1----:R-:W-:-:S06]  /*02f0*/  IMAD.WIDE.U32 R12, R24, 0x8, R16 ;  /* 0x00000008180c7825 */ /* 0x002fcc00078e0010 */
        /* <DEDUP_REMOVED lines=49> */
[----:B------:R-:W2:Y:S01]  /*0610*/  LDG.E.64 R12, desc[UR4][R12.64] ;  /* 0x000000040c0c7981 */ /* 0x000ea2000c1e1b00 */
[----:B------:R-:W-:Y:S01]  /*0620*/  VIADD R5, R5, 0x10 ;  /* 0x0000001005057836 */ /* 0x000fe20000000000 */
[C---:B------:R-:W-:Y:S01]  /*0630*/  LEA R4, R0.reuse, R4, 0x4 ;  /* 0x0000000400047211 */ /* 0x040fe200078e20ff */
[C---:B------:R-:W-:Y:S01]  /*0640*/  IMAD R25, R0.reuse, 0x10, R25 ;  /* 0x0000001000197824 */ /* 0x040fe200078e0219 */
        /* <DEDUP_REMOVED lines=12> */
[----:B------:R-:W-:Y:S01]  /*0710*/  IADD3 R25, PT, PT, R25, 0x10, RZ ;  /* 0x0000001019197810 */ /* 0x000fe20007ffe0ff */
[----:B------:R-:W-:-:S02]  /*0720*/  IMAD R8, R0, 0x10, R8 ;  /* 0x0000001000087824 */ /* 0x000fc400078e0208 */
[----:B------:R-:W-:Y:S01]  /*0730*/  IMAD R6, R0, 0x10, R6 ;  /* 0x0000001000067824 */ /* 0x000fe200078e0206 */
[----:B--2---:R-:W-:Y:S01]  /*0740*/  DMUL R12, R26, R12 ;  /* 0x0000000c1a0c7228 */ /* 0x004fe20000000000 */
[----:B-1----:R-:W-:-:S04]  /*0750*/  IADD3 R26, P0, PT, R16, 0x80, RZ ;  /* 0x00000080101a7810 */ /* 0x002fc80007f1e0ff */
[----:B------:R-:W-:Y:S02]  /*0760*/  IADD3.X R27, PT, PT, RZ, R17, RZ, P0, !PT ;  /* 0x00000011ff1b7210 */ /* 0x000fe400007fe4ff */
[----:B------:R1:W-:Y:S01]  /*0770*/  STG.E.64 desc[UR4][R14.64], R12 ;  /* 0x0000000c0e007986 */ /* 0x0003e2000c101b04 */
[----:B------:R-:W-:-:S13]  /*0780*/  ISETP.NE.AND P0, PT, R5, RZ, PT ;  /* 0x000000ff0500720c */ /* 0x000fda0003f05270 */
[----:B-1----:R-:W-:Y:S05]  /*0790*/  @P0 BRA `(.L_x_1) ;  /* 0xfffffff8009c0947 */ /* 0x002fea000383ffff */
.L_x_0:
[----:B------:R-:W-:-:S13]  /*07a0*/  LOP3.LUT P0, R2, R0, 0xf, RZ, 0xc0, !PT ;  /* 0x0000000f00027812 */ /* 0x000fda000780c0ff */
[----:B------:R-:W-:Y:S05]  /*07b0*/  @!P0 EXIT ;  /* 0x000000000000894d */ /* 0x000fea0003800000 */
[----:B------:R-:W-:Y:S02]  /*07c0*/  ISETP.GE.U32.AND P1, PT, R2, 0x8, PT ;  /* 0x000000080200780c */ /* 0x000fe40003f26070 */
[----:B------:R-:W-:-:S04]  /*07d0*/  LOP3.LUT R10, R0, 0x7, RZ, 0xc0, !PT ;  /* 0x00000007000a7812 */ /* 0x000fc800078ec0ff */
[----:B------:R-:W-:-:S07]  /*07e0*/  ISETP.NE.AND P0, PT, R10, RZ, PT ;  /* 0x000000ff0a00720c */ /* 0x000fce0003f05270 */
[----:B------:R-:W-:Y:S06]  /*07f0*/  @!P1 BRA `(.L_x_2) ;  /* 0x0000000400009947 */ /* 0x000fec0003800000 */
[----:B------:R-:W1:Y:S01]  /*0800*/  LDC.64 R6, c[0x0][0x380] ;  /* 0x0000e000ff067b82 */ /* 0x000e620000000a00 */
[----:B------:R-:W-:-:S04]  /*0810*/  IMAD R5, R0, R3, R3 ;  /* 0x0000000300057224 */ /* 0x000fc800078e0203 */
[----:B-1----:R-:W-:-:S03]  /*0820*/  IMAD.WIDE.U32 R6, R5, 0x8, R6 ;  /* 0x0000000805067825 */ /* 0x002fc600078e0006 */
[----:B------:R-:W1:Y:S03]  /*0830*/  LDC.64 R4, c[0x0][0x380] ;  /* 0x0000e000ff047b82 */ /* 0x000e660000000a00 */
[----:B------:R-:W2:Y:S01]  /*0840*/  LDG.E.64 R6, desc[UR4][R6.64] ;  /* 0x0000000406067981 */ /* 0x000ea2000c1e1b00 */
[----:B------:R-:W-:-:S05]  /*0850*/  IMAD R2, R0, R3, R0 ;  /* 0x0000000300027224 */ /* 0x000fca00078e0200 */
[----:B------:R-:W-:-:S05]  /*0860*/  IADD3 R8, P1, PT, R3, R2, RZ ;  /* 0x0000000203087210 */ /* 0x000fca0007f3e0ff */
[----:B------:R-:W-:Y:S01]  /*0870*/  IMAD.X R9, RZ, RZ, RZ, P1 ;  /* 0x000000ffff097224 */ /* 0x000fe200008e06ff */
[----:B-1----:R-:W-:-:S04]  /*0880*/  LEA R16, P1, R8, R4, 0x3 ;  /* 0x0000000408107211 */ /* 0x002fc800078218ff */
[----:B------:R-:W-:Y:S01]  /*0890*/  LEA.HI.X R17, R8, R5, R9, 0x3, P1 ;  /* 0x0000000508117211 */ /* 0x000fe200008f1c09 */
[----:B--2--5:R-:W-:-:S07]  /*08a0*/  DMUL R12, R12, R6 ;  /* 0x000000060c0c7228 */ /* 0x024fce0000000000 */
[----:B------:R1:W-:Y:S04]  /*08b0*/  STG.E.64 desc[UR4][R14.64], R12 ;  /* 0x0000000c0e007986 */ /* 0x0003e8000c101b04 */
[----:B------:R-:W2:Y:S01]  /*08c0*/  LDG.E.64 R8, desc[UR4][R16.64+0x8] ;  /* 0x0000080410087981 */ /* 0x000ea2000c1e1b00 */
[----:B------:R-:W-:-:S04]  /*08d0*/  IADD3 R2, PT, PT, R0, R2, RZ ;  /* 0x0000000200027210 */ /* 0x000fc80007ffe0ff */
[----:B------:R-:W-:-:S05]  /*08e0*/  IADD3 R11, P1, PT, R3, R2, RZ ;  /* 0x00000002030b7210 */ /* 0x000fca0007f3e0ff */
[----:B------:R-:W-:Y:S01]  /*08f0*/  IMAD.X R20, RZ, RZ, RZ, P1 ;  /* 0x000000ffff147224 */ /* 0x000fe200008e06ff */
[----:B------:R-:W-:-:S04]  /*0900*/  LEA R18, P1, R11, R4, 0x3 ;  /* 0x000000040b127211 */ /* 0x000fc800078218ff */
[----:B------:R-:W-:Y:S01]  /*0910*/  LEA.HI.X R19, R11, R5, R20, 0x3, P1 ;  /* 0x000000050b137211 */ /* 0x000fe200008f1c14 */
[----:B--2---:R-:W-:-:S07]  /*0920*/  DMUL R6, R12, R8 ;  /* 0x000000080c067228 */ /* 0x004fce0000000000 */
[----:B------:R2:W-:Y:S04]  /*0930*/  STG.E.64 desc[UR4][R14.64], R6 ;  /* 0x000000060e007986 */ /* 0x0005e8000c101b04 */
[----:B------:R-:W3:Y:S01]  /*0940*/  LDG.E.64 R8, desc[UR4][R18.64+0x10] ;  /* 0x0000100412087981 */ /* 0x000ee2000c1e1b00 */
[----:B------:R-:W-:-:S04]  /*0950*/  IADD3 R2, PT, PT, R0, R2, RZ ;  /* 0x0000000200027210 */ /* 0x000fc80007ffe0ff */
[----:B------:R-:W-:-:S05]  /*0960*/  IADD3 R11, P1, PT, R3, R2, RZ ;  /* 0x00000002030b7210 */ /* 0x000fca0007f3e0ff */
[----:B-1----:R-:W-:Y:S01]  /*0970*/  IMAD.X R12, RZ, RZ, RZ, P1 ;  /* 0x000000ffff0c7224 */ /* 0x002fe200008e06ff */
[----:B------:R-:W-:-:S04]  /*0980*/  LEA R16, P1, R11, R4, 0x3 ;  /* 0x000000040b107211 */ /* 0x000fc800078218ff */
[----:B------:R-:W-:Y:S01]  /*0990*/  LEA.HI.X R17, R11, R5, R12, 0x3, P1 ;  /* 0x000000050b117211 */ /* 0x000fe200008f1c0c */
[----:B---3--:R-:W-:-:S07]  /*09a0*/  DMUL R8, R6, R8 ;  /* 0x0000000806087228 */ /* 0x008fce0000000000 */
        /* <DEDUP_REMOVED lines=9> */
[----:B------:R-:W1:Y:S01]  /*0a40*/  LDG.E.64 R12, desc[UR4][R18.64+0x20] ;  /* 0x00002004120c7981 */ /* 0x000e62000c1e1b00 */
[----:B------:R-:W-:-:S04]  /*0a50*/  IADD3 R2, PT, PT, R0, R2, RZ ;  /* 0x0000000200027210 */ /* 0x000fc80007ffe0ff */
[----:B------:R-:W-:-:S05]  /*0a60*/  IADD3 R11, P1, PT, R3, R2, RZ ;  /* 0x00000002030b7210 */ /* 0x000fca0007f3e0ff */
[----:B------:R-:W-:Y:S01]  /*0a70*/  IMAD.X R20, RZ, RZ, RZ, P1 ;  /* 0x000000ffff147224 */ /* 0x000fe200008e06ff */
[----:B------:R-:W-:-:S04]  /*0a80*/  LEA R16, P1, R11, R4, 0x3 ;  /* 0x000000040b107211 */ /* 0x000fc800078218ff */
[----:B------:R-:W-:Y:S01]  /*0a90*/  LEA.HI.X R17, R11, R5, R20, 0x3, P1 ;  /* 0x000000050b117211 */ /* 0x000fe200008f1c14 */
[----:B-1----:R-:W-:-:S07]  /*0aa0*/  DMUL R8, R6, R12 ;  /* 0x0000000c06087228 */ /* 0x002fce0000000000 */
        /* <DEDUP_REMOVED lines=17> */
[----:B------:R-:W3:Y:S01]  /*0bc0*/  LDG.E.64 R12, desc[UR4][R4.64+0x38] ;  /* 0x00003804040c7981 */ /* 0x000ee2000c1e1b00 */
[----:B------:R-:W-:Y:S01]  /*0bd0*/  IADD3 R3, PT, PT, R3, 0x8, RZ ;  /* 0x0000000803037810 */ /* 0x000fe20007ffe0ff */
[----:B---3--:R-:W-:-:S07]  /*0be0*/  DMUL R12, R8, R12 ;  /* 0x0000000c080c7228 */ /* 0x008fce0000000000 */
[----:B------:R2:W-:Y:S04]  /*0bf0*/  STG.E.64 desc[UR4][R14.64], R12 ;  /* 0x0000000c0e007986 */ /* 0x0005e8000c101b04 */
.L_x_2:
[----:B------:R-:W-:Y:S05]  /*0c00*/  @!P0 EXIT ;  /* 0x000000000000894d */ /* 0x000fea0003800000 */
[----:B------:R-:W-:Y:S02]  /*0c10*/  ISETP.GE.U32.AND P1, PT, R10, 0x4, PT ;  /* 0x000000040a00780c */ /* 0x000fe40003f26070 */
[----:B------:R-:W-:-:S04]  /*0c20*/  LOP3.LUT R2, R0, 0x3, RZ, 0xc0, !PT ;  /* 0x0000000300027812 */ /* 0x000fc800078ec0ff */
[----:B------:R-:W-:-:S07]  /*0c30*/  ISETP.NE.AND P0, PT, R2, RZ, PT ;  /* 0x000000ff0200720c */ /* 0x000fce0003f05270 */
[----:B------:R-:W-:Y:S06]  /*0c40*/  @!P1 BRA `(.L_x_3) ;  /* 0x0000000000809947 */ /* 0x000fec0003800000 */
[----:B------:R-:W1:Y:S01]  /*0c50*/  LDC.64 R4, c[0x0][0x380] ;  /* 0x0000e000ff047b82 */ /* 0x000e620000000a00 */
[----:B--2---:R-:W-:-:S04]  /*0c60*/  IMAD R9, R0, R3, R3 ;  /* 0x0000000300097224 */ /* 0x004fc800078e0203 */
[----:B-1----:R-:W-:-:S03]  /*0c70*/  IMAD.WIDE.U32 R8, R9, 0x8, R4 ;  /* 0x0000000809087825 */ /* 0x002fc600078e0004 */
[----:B------:R-:W1:Y:S02]  /*0c80*/  LDC.64 R4, c[0x0][0x380] ;  /* 0x0000e000ff047b82 */ /* 0x000e640000000a00 */
        /* <DEDUP_REMOVED lines=24> */
[----:B-1----:R-:W2:Y:S01]  /*0e10*/  LDG.E.64 R12, desc[UR4][R4.64+0x18] ;  /* 0x00001804040c7981 */ /* 0x002ea2000c1e1b00 */
[----:B------:R-:W-:Y:S01]  /*0e20*/  IADD3 R3, PT, PT, R3, 0x4, RZ ;  /* 0x0000000403037810 */ /* 0x000fe20007ffe0ff */
[----:B--2---:R-:W-:-:S07]  /*0e30*/  DMUL R12, R8, R12 ;  /* 0x0000000c080c7228 */ /* 0x004fce0000000000 */
[----:B------:R3:W-:Y:S04]  /*0e40*/  STG.E.64 desc[UR4][R14.64], R12 ;  /* 0x0000000c0e007986 */ /* 0x0007e8000c101b04 */
.L_x_3:
[----:B------:R-:W-:Y:S05]  /*0e50*/  @!P0 EXIT ;  /* 0x000000000000894d */ /* 0x000fea0003800000 */
[----:B------:R-:W1:Y:S01]  /*0e60*/  LDC.64 R4, c[0x0][0x380] ;  /* 0x0000e000ff047b82 */ /* 0x000e620000000a00 */
[C---:B--23--:R-:W-:Y:S01]  /*0e70*/  IMAD R7, R0.reuse, R3, R3 ;  /* 0x0000000300077224 */ /* 0x04cfe200078e0203 */
[----:B------:R-:W-:Y:S01]  /*0e80*/  IADD3 R0, PT, PT, R0, 0x1, RZ ;  /* 0x0000000100007810 */ /* 0x000fe20007ffe0ff */
[----:B------:R-:W-:-:S07]  /*0e90*/  IMAD.MOV R6, RZ, RZ, -R2 ;  /* 0x000000ffff067224 */ /* 0x000fce00078e0a02 */
.L_x_4:
[----:B-1----:R-:W-:-:S06]  /*0ea0*/  IMAD.WIDE.U32 R2, R7, 0x8, R4 ;  /* 0x0000000807027825 */ /* 0x002fcc00078e0004 */
[----:B--2---:R-:W2:Y:S01]  /*0eb0*/  LDG.E.64 R2, desc[UR4][R2.64] ;  /* 0x0000000402027981 */ /* 0x004ea2000c1e1b00 */
[----:B------:R-:W-:Y:S01]  /*0ec0*/  VIADD R6, R6, 0x1 ;  /* 0x0000000106067836 */ /* 0x000fe20000000000 */
[----:B------:R-:W-:-:S04]  /*0ed0*/  IADD3 R7, PT, PT, R0, R7, RZ ;  /* 0x0000000700077210 */ /* 0x000fc80007ffe0ff */
[----:B------:R-:W-:Y:S01]  /*0ee0*/  ISETP.NE.AND P0, PT, R6, RZ, PT ;  /* 0x000000ff0600720c */ /* 0x000fe20003f05270 */
[----:B--2--5:R-:W-:-:S07]  /*0ef0*/  DMUL R12, R2, R12 ;  /* 0x0000000c020c7228 */ /* 0x024fce0000000000 */
[----:B------:R2:W-:Y:S05]  /*0f00*/  STG.E.64 desc[UR4][R14.64], R12 ;  /* 0x0000000c0e007986 */ /* 0x0005ea000c101b04 */
[----:B------:R-:W-:Y:S05]  /*0f10*/  @P0 BRA `(.L_x_4) ;  /* 0xfffffffc00e00947 */ /* 0x000fea000383ffff */
[----:B------:R-:W-:Y:S05]  /*0f20*/  EXIT ;  /* 0x000000000000794d */ /* 0x000fea0003800000 */
.L_x_5:
[----:B------:R-:W-:-:S00]  /*0f30*/  BRA `(.L_x_5) ;  /* 0xfffffffc00fc7947 */ /* 0x000fc0000383ffff */
[----:B------:R-:W-:-:S00]  /*0f40*/  NOP ;  /* 0x0000000000007918 */ /* 0x000fc00000000000 */
        /* <DEDUP_REMOVED lines=11> */
.L_x_16:


//--------------------- .text._Z7addRowsPdPi      --------------------------
	.section	.text._Z7addRowsPdPi,"ax",@progbits
	.align	128
        .global         _Z7addRowsPdPi
        .type           _Z7addRowsPdPi,@function
        .size           _Z7addRowsPdPi,(.L_x_15 - _Z7addRowsPdPi)
        .other          _Z7addRowsPdPi,@"STO_CUDA_ENTRY STV_DEFAULT"
_Z7addRowsPdPi:
.text._Z7addRowsPdPi:
[----:B------:R-:W-:Y:S08]  /*0000*/  LDC R1, c[0x0][0x37c] ;  /* 0x0000df00ff017b82 */ /* 0x000ff00000000800 */
[----:B------:R-:W0:Y:S01]  /*0010*/  LDC.64 R2, c[0x0][0x388] ;  /* 0x0000e200ff027b82 */ /* 0x000e220000000a00 */
[----:B------:R-:W0:Y:S02]  /*0020*/  LDCU.64 UR6, c[0x0][0x358] ;  /* 0x00006b00ff0677ac */ /* 0x000e240008000a00 */
[----:B0-----:R-:W2:Y:S05]  /*0030*/  LDG.E R13, desc[UR6][R2.64] ;  /* 0x00000006020d7981 */ /* 0x001eaa000c1e1900 */
[----:B------:R-:W2:Y:S01]  /*0040*/  LDC R10, c[0x0][0x360] ;  /* 0x0000d800ff0a7b82 */ /* 0x000ea20000000800 */
[----:B------:R-:W-:Y:S01]  /*0050*/  BSSY.RECONVERGENT B0, `(.L_x_6) ;  /* 0x0000025000007945 */ /* 0x000fe20003800200 */
[----:B------:R-:W0:Y:S01]  /*0060*/  S2R R11, SR_TID.X ;  /* 0x00000000000b7919 */ /* 0x000e220000002100 */
[----:B------:R-:W1:Y:S01]  /*0070*/  S2R R0, SR_CTAID.X ;  /* 0x0000000000007919 */ /* 0x000e620000002500 */
[----:B0-----:R-:W-:Y:S01]  /*0080*/  ISETP.NE.AND P0, PT, R11, RZ, PT ;  /* 0x000000ff0b00720c */ /* 0x001fe20003f05270 */
[----:B--2---:R-:W-:-:S02]  /*0090*/  IMAD.IADD R10, R13, 0x1, R10 ;  /* 0x000000010d0a7824 */ /* 0x004fc400078e020a */
[----:B-1----:R-:W-:-:S04]  /*00a0*/  IMAD.IADD R5, R13, 0x1, R0 ;  /* 0x000000010d057824 */ /* 0x002fc800078e0200 */
[----:B------:R-:W-:-:S06]  /*00b0*/  IMAD R0, R10, R5, R10 ;  /* 0x000000050a007224 */ /* 0x000fcc00078e020a */
[----:B------:R-:W-:Y:S05]  /*00c0*/  @P0 BRA `(.L_x_7) ;  /* 0x0000000000740947 */ /* 0x000fea0003800000 */
[----:B------:R-:W0:Y:S01]  /*00d0*/  LDC.64 R6, c[0x0][0x380] ;  /* 0x0000e000ff067b82 */ /* 0x000e220000000a00 */
[----:B------:R-:W-:-:S04]  /*00e0*/  IMAD R5, R13, R10, R13 ;  /* 0x0000000a0d057224 */ /* 0x000fc800078e020d */
[----:B0-----:R-:W-:-:S06]  /*00f0*/  IMAD.WIDE R4, R5, 0x8, R6 ;  /* 0x0000000805047825 */ /* 0x001fcc00078e0206 */
[----:B------:R-:W2:Y:S01]  /*0100*/  LDG.E.64 R4, desc[UR6][R4.64] ;  /* 0x0000000604047981 */ /* 0x000ea2000c1e1b00 */
[----:B------:R-:W-:-:S04]  /*0110*/  IMAD.IADD R3, R13, 0x1, R0 ;  /* 0x000000010d037824 */ /* 0x000fc800078e0200 */
[----:B------:R-:W-:-:S06]  /*0120*/  IMAD.WIDE.U32 R6, R3, 0x8, R6 ;  /* 0x0000000803067825 */ /* 0x000fcc00078e0006 */
[----:B------:R-:W3:Y:S01]  /*0130*/  LDG.E.64 R6, desc[UR6][R6.64] ;  /* 0x0000000606067981 */ /* 0x000ee2000c1e1b00 */
[----:B------:R-:W-:Y:S01]  /*0140*/  IMAD.MOV.U32 R2, RZ, RZ, 0x1 ;  /* 0x00000001ff027424 */ /* 0x000fe200078e00ff */
[----:B--2---:R-:W0:Y:S01]  /*0150*/  MUFU.RCP64H R3, R5 ;  /* 0x0000000500037308 */ /* 0x004e220000001800 */
[----:B---3--:R-:W-:-:S04]  /*0160*/  FSETP.GEU.AND P1, PT, |R7|, 6.5827683646048100446e-37, PT ;  /* 0x036000000700780b */ /* 0x008fc80003f2e200 */
[----:B0-----:R-:W-:-:S08]  /*0170*/  DFMA R8, -R4, R2, 1 ;  /* 0x3ff000000408742b */ /* 0x001fd00000000102 */
[----:B------:R-:W-:-:S08]  /*0180*/  DFMA R8, R8, R8, R8 ;  /* 0x000000080808722b */ /* 0x000fd00000000008 */
[----:B------:R-:W-:-:S08]  /*0190*/  DFMA R8, R2, R8, R2 ;  /* 0x000000080208722b */ /* 0x000fd00000000002 */
[----:B------:R-:W-:-:S08]  /*01a0*/  DFMA R2, -R4, R8, 1 ;  /* 0x3ff000000402742b */ /* 0x000fd00000000108 */
[----:B------:R-:W-:-:S08]  /*01b0*/  DFMA R2, R8, R2, R8 ;  /* 0x000000020802722b */ /* 0x000fd00000000008 */
[----:B------:R-:W-:-:S08]  /*01c0*/  DMUL R8, R6, R2 ;  /* 0x0000000206087228 */ /* 0x000fd00000000000 */
[----:B------:R-:W-:-:S08]  /*01d0*/  DFMA R14, -R4, R8, R6 ;  /* 0x00000008040e722b */ /* 0x000fd00000000106 */
[----:B------:R-:W-:-:S10]  /*01e0*/  DFMA R2, R2, R14, R8 ;  /* 0x0000000e0202722b */ /* 0x000fd40000000008 */
[----:B------:R-:W-:-:S05]  /*01f0*/  FFMA R8, RZ, R5, R3 ;  /* 0x00000005ff087223 */ /* 0x000fca0000000003 */
[----:B------:R-:W-:-:S13]  /*0200*/  FSETP.GT.AND P0, PT, |R8|, 1.469367938527859385e-39, PT ;  /* 0x001000000800780b */ /* 0x000fda0003f04200 */
[----:B------:R-:W-:Y:S05]  /*0210*/  @P0 BRA P1, `(.L_x_8) ;  /* 0x0000000000100947 */ /* 0x000fea0000800000 */
[----:B------:R-:W-:-:S07]  /*0220*/  MOV R12, 0x240 ;  /* 0x00000240000c7802 */ /* 0x000fce0000000f00 */
[----:B------:R-:W-:Y:S05]  /*0230*/  CALL.REL.NOINC `($__internal_0_$__cuda_sm20_div_rn_f64_full) ;  /* 0x00000000005c7944 */ /* 0x000fea0003c00000 */
[----:B------:R-:W-:Y:S02]  /*0240*/  IMAD.MOV.U32 R2, RZ, RZ, R14 ;  /* 0x000000ffff027224 */ /* 0x000fe400078e000e */
[----:B------:R-:W-:-:S07]  /*0250*/  IMAD.MOV.U32 R3, RZ, RZ, R15 ;  /* 0x000000ffff037224 */ /* 0x000fce00078e000f */
.L_x_8:
[----:B------:R-:W0:Y:S01]  /*0260*/  S2UR UR5, SR_CgaCtaId ;  /* 0x00000000000579c3 */ /* 0x000e220000008800 */
[----:B------:R-:W-:Y:S02]  /*0270*/  UMOV UR4, 0x400 ;  /* 0x0000040000047882 */ /* 0x000fe40000000000 */
[----:B0-----:R-:W-:-:S09]  /*0280*/  ULEA UR4, UR5, UR4, 0x18 ;  /* 0x0000000405047291 */ /* 0x001fd2000f8ec0ff */
[----:B------:R0:W-:Y:S03]  /*0290*/  STS.64 [UR4], R2 ;  /* 0x00000002ff007988 */ /* 0x0001e60008000a04 */
.L_x_7:
[----:B------:R-:W-:Y:S05]  /*02a0*/  BSYNC.RECONVERGENT B0 ;  /* 0x0000000000007941 */ /* 0x000fea0003800200 */
.L_x_6:
[----:B------:R-:W1:Y:S01]  /*02b0*/  LDC.64 R6, c[0x0][0x380] ;  /* 0x0000e000ff067b82 */ /* 0x000e620000000a00 */
[----:B------:R-:W-:-:S04]  /*02c0*/  IMAD.IADD R11, R13, 0x1, R11 ;  /* 0x000000010d0b7824 */ /* 0x000fc800078e020b */
[--C-:B0-----:R-:W-:Y:S02]  /*02d0*/  IMAD R3, R13, R10, R11.reuse ;  /* 0x0000000a0d037224 */ /* 0x101fe400078e020b */
[----:B------:R-:W-:Y:S02]  /*02e0*/  IMAD.IADD R11, R0, 0x1, R11 ;  /* 0x00000001000b7824 */ /* 0x000fe400078e020b */
[--C-:B-1----:R-:W-:Y:S01]  /*02f0*/  IMAD.WIDE.U32 R2, R3, 0x8, R6.reuse ;  /* 0x0000000803027825 */ /* 0x102fe200078e0006 */
[----:B------:R-:W-:Y:S03]  /*0300*/  BAR.SYNC.DEFER_BLOCKING 0x0 ;  /* 0x0000000000007b1d */ /* 0x000fe60000010000 */
[----:B------:R-:W-:-:S03]  /*0310*/  IMAD.WIDE R6, R11, 0x8, R6 ;  /* 0x000000080b067825 */ /* 0x000fc600078e0206 */
[----:B------:R-:W2:Y:S04]  /*0320*/  LDG.E.64 R2, desc[UR6][R2.64] ;  /* 0x0000000602027981 */ /* 0x000ea8000c1e1b00 */
[----:B------:R-:W2:Y:S01]  /*0330*/  LDG.E.64 R8, desc[UR6][R6.64] ;  /* 0x0000000606087981 */ /* 0x000ea2000c1e1b00 */
[----:B------:R-:W0:Y:S01]  /*0340*/  S2UR UR5, SR_CgaCtaId ;  /* 0x00000000000579c3 */ /* 0x000e220000008800 */
[----:B------:R-:W-:Y:S02]  /*0350*/  UMOV UR4, 0x400 ;  /* 0x0000040000047882 */ /* 0x000fe40000000000 */
[----:B0-----:R-:W-:-:S09]  /*0360*/  ULEA UR4, UR5, UR4, 0x18 ;  /* 0x0000000405047291 */ /* 0x001fd2000f8ec0ff */
[----:B------:R-:W2:Y:S02]  /*0370*/  LDS.64 R4, [UR4] ;  /* 0x00000004ff047984 */ /* 0x000ea40008000a00 */
[----:B--2---:R-:W-:-:S07]  /*0380*/  DFMA R4, -R2, R4, R8 ;  /* 0x000000040204722b */ /* 0x004fce0000000108 */
[----:B------:R-:W-:Y:S01]  /*0390*/  STG.E.64 desc[UR6][R6.64], R4 ;  /* 0x0000000406007986 */ /* 0x000fe2000c101b06 */
[----:B------:R-:W-:Y:S05]  /*03a0*/  EXIT ;  /* 0x000000000000794d */ /* 0x000fea0003800000 */
        .weak           $__internal_0_$__cuda_sm20_div_rn_f64_full
        .type           $__internal_0_$__cuda_sm20_div_rn_f64_full,@function
        .size           $__internal_0_$__cuda_sm20_div_rn_f64_full,(.L_x_15 - $__internal_0_$__cuda_sm20_div_rn_f64_full)
$__internal_0_$__cuda_sm20_div_rn_f64_full:
[C---:B------:R-:W-:Y:S01]  /*03b0*/  FSETP.GEU.AND P0, PT, |R5|.reuse, 1.469367938527859385e-39, PT ;  /* 0x001000000500780b */ /* 0x040fe20003f0e200 */
[----:B------:R-:W-:Y:S01]  /*03c0*/  IMAD.MOV.U32 R14, RZ, RZ, 0x1 ;  /* 0x00000001ff0e7424 */ /* 0x000fe200078e00ff */
[C---:B------:R-:W-:Y:S01]  /*03d0*/  LOP3.LUT R2, R5.reuse, 0x800fffff, RZ, 0xc0, !PT ;  /* 0x800fffff05027812 */ /* 0x040fe200078ec0ff */
[----:B------:R-:W-:Y:S01]  /*03e0*/  IMAD.MOV.U32 R21, RZ, RZ, 0x1ca00000 ;  /* 0x1ca00000ff157424 */ /* 0x000fe200078e00ff */
[----:B------:R-:W-:Y:S02]  /*03f0*/  LOP3.LUT R19, R5, 0x7ff00000, RZ, 0xc0, !PT ;  /* 0x7ff0000005137812 */ /* 0x000fe400078ec0ff */
[----:B------:R-:W-:Y:S01]  /*0400*/  LOP3.LUT R3, R2, 0x3ff00000, RZ, 0xfc, !PT ;  /* 0x3ff0000002037812 */ /* 0x000fe200078efcff */
[----:B------:R-:W-:Y:S01]  /*0410*/  IMAD.MOV.U32 R2, RZ, RZ, R4 ;  /* 0x000000ffff027224 */ /* 0x000fe200078e0004 */
[----:B------:R-:W-:-:S04]  /*0420*/  LOP3.LUT R20, R7, 0x7ff00000, RZ, 0xc0, !PT ;  /* 0x7ff0000007147812 */ /* 0x000fc800078ec0ff */
[----:B------:R-:W-:Y:S01]  /*0430*/  ISETP.GE.U32.AND P1, PT, R20, R19, PT ;  /* 0x000000131400720c */ /* 0x000fe20003f26070 */
[----:B------:R-:W-:Y:S01]  /*0440*/  @!P0 DMUL R2, R4, 8.98846567431157953865e+307 ;  /* 0x7fe0000004028828 */ /* 0x000fe20000000000 */
[----:B------:R-:W-:-:S05]  /*0450*/  IMAD.MOV.U32 R22, RZ, RZ, R20 ;  /* 0x000000ffff167224 */ /* 0x000fca00078e0014 */
[----:B------:R-:W0:Y:S02]  /*0460*/  MUFU.RCP64H R15, R3 ;  /* 0x00000003000f7308 */ /* 0x000e240000001800 */
[----:B0-----:R-:W-:-:S08]  /*0470*/  DFMA R8, R14, -R2, 1 ;  /* 0x3ff000000e08742b */ /* 0x001fd00000000802 */
[----:B------:R-:W-:-:S08]  /*0480*/  DFMA R8, R8, R8, R8 ;  /* 0x000000080808722b */ /* 0x000fd00000000008 */
[----:B------:R-:W-:Y:S01]  /*0490*/  DFMA R14, R14, R8, R14 ;  /* 0x000000080e0e722b */ /* 0x000fe2000000000e */
[----:B------:R-:W-:Y:S01]  /*04a0*/  SEL R9, R21, 0x63400000, !P1 ;  /* 0x6340000015097807 */ /* 0x000fe20004800000 */
[----:B------:R-:W-:Y:S01]  /*04b0*/  IMAD.MOV.U32 R8, RZ, RZ, R6 ;  /* 0x000000ffff087224 */ /* 0x000fe200078e0006 */
[----:B------:R-:W-:Y:S02]  /*04c0*/  FSETP.GEU.AND P1, PT, |R7|, 1.469367938527859385e-39, PT ;  /* 0x001000000700780b */ /* 0x000fe40003f2e200 */
[----:B------:R-:W-:-:S03]  /*04d0*/  LOP3.LUT R9, R9, 0x800fffff, R7, 0xf8, !PT ;  /* 0x800fffff09097812 */ /* 0x000fc600078ef807 */
[----:B------:R-:W-:-:S08]  /*04e0*/  DFMA R16, R14, -R2, 1 ;  /* 0x3ff000000e10742b */ /* 0x000fd00000000802 */
[----:B------:R-:W-:Y:S01]  /*04f0*/  DFMA R14, R14, R16, R14 ;  /* 0x000000100e0e722b */ /* 0x000fe2000000000e */
[----:B------:R-:W-:Y:S10]  /*0500*/  @P1 BRA `(.L_x_9) ;  /* 0x0000000000201947 */ /* 0x000ff40003800000 */
[----:B------:R-:W-:Y:S01]  /*0510*/  LOP3.LUT R17, R5, 0x7ff00000, RZ, 0xc0, !PT ;  /* 0x7ff0000005117812 */ /* 0x000fe200078ec0ff */
[----:B------:R-:W-:-:S03]  /*0520*/  IMAD.MOV.U32 R16, RZ, RZ, RZ ;  /* 0x000000ffff107224 */ /* 0x000fc600078e00ff */
[----:B------:R-:W-:-:S04]  /*0530*/  ISETP.GE.U32.AND P1, PT, R20, R17, PT ;  /* 0x000000111400720c */ /* 0x000fc80003f26070 */
[----:B------:R-:W-:-:S04]  /*0540*/  SEL R17, R21, 0x63400000, !P1 ;  /* 0x6340000015117807 */ /* 0x000fc80004800000 */
[----:B------:R-:W-:-:S04]  /*0550*/  LOP3.LUT R17, R17, 0x80000000, R7, 0xf8, !PT ;  /* 0x8000000011117812 */ /* 0x000fc800078ef807 */
[----:B------:R-:W-:-:S06]  /*0560*/  LOP3.LUT R17, R17, 0x100000, RZ, 0xfc, !PT ;  /* 0x0010000011117812 */ /* 0x000fcc00078efcff */
[----:B------:R-:W-:-:S10]  /*0570*/  DFMA R8, R8, 2, -R16 ;  /* 0x400000000808782b */ /* 0x000fd40000000810 */
[----:B------:R-:W-:-:S07]  /*0580*/  LOP3.LUT R22, R9, 0x7ff00000, RZ, 0xc0, !PT ;  /* 0x7ff0000009167812 */ /* 0x000fce00078ec0ff */
.L_x_9:
[----:B------:R-:W-:Y:S01]  /*0590*/  IMAD.MOV.U32 R23, RZ, RZ, R19 ;  /* 0x000000ffff177224 */ /* 0x000fe200078e0013 */
[----:B------:R-:W-:Y:S01]  /*05a0*/  @!P0 LOP3.LUT R23, R3, 0x7ff00000, RZ, 0xc0, !PT ;  /* 0x7ff0000003178812 */ /* 0x000fe200078ec0ff */
[----:B------:R-:W-:Y:S01]  /*05b0*/  VIADD R24, R22, 0xffffffff ;  /* 0xffffffff16187836 */ /* 0x000fe20000000000 */
[----:B------:R-:W-:-:S03]  /*05c0*/  DMUL R16, R14, R8 ;  /* 0x000000080e107228 */ /* 0x000fc60000000000 */
[----:B------:R-:W-:Y:S01]  /*05d0*/  VIADD R25, R23, 0xffffffff ;  /* 0xffffffff17197836 */ /* 0x000fe20000000000 */
[----:B------:R-:W-:-:S04]  /*05e0*/  ISETP.GT.U32.AND P0, PT, R24, 0x7feffffe, PT ;  /* 0x7feffffe1800780c */ /* 0x000fc80003f04070 */
[----:B------:R-:W-:Y:S01]  /*05f0*/  ISETP.GT.U32.OR P0, PT, R25, 0x7feffffe, P0 ;  /* 0x7feffffe1900780c */ /* 0x000fe20000704470 */
[----:B------:R-:W-:-:S08]  /*0600*/  DFMA R18, R16, -R2, R8 ;  /* 0x800000021012722b */ /* 0x000fd00000000008 */
[----:B------:R-:W-:-:S04]  /*0610*/  DFMA R18, R14, R18, R16 ;  /* 0x000000120e12722b */ /* 0x000fc80000000010 */
[----:B------:R-:W-:Y:S07]  /*0620*/  @P0 BRA `(.L_x_10) ;  /* 0x00000000006c0947 */ /* 0x000fee0003800000 */
[----:B------:R-:W-:-:S04]  /*0630*/  LOP3.LUT R7, R5, 0x7ff00000, RZ, 0xc0, !PT ;  /* 0x7ff0000005077812 */ /* 0x000fc800078ec0ff */
[CC--:B------:R-:W-:Y:S02]  /*0640*/  VIADDMNMX R6, R20.reuse, -R7.reuse, 0xb9600000, !PT ;  /* 0xb960000014067446 */ /* 0x0c0fe40007800907 */
[----:B------:R-:W-:Y:S02]  /*0650*/  ISETP.GE.U32.AND P0, PT, R20, R7, PT ;  /* 0x000000071400720c */ /* 0x000fe40003f06070 */
[----:B------:R-:W-:Y:S02]  /*0660*/  VIMNMX R6, PT, PT, R6, 0x46a00000, PT ;  /* 0x46a0000006067848 */ /* 0x000fe40003fe0100 */
[----:B------:R-:W-:-:S05]  /*0670*/  SEL R21, R21, 0x63400000, !P0 ;  /* 0x6340000015157807 */ /* 0x000fca0004000000 */
[----:B------:R-:W-:Y:S02]  /*0680*/  IMAD.IADD R16, R6, 0x1, -R21 ;  /* 0x0000000106107824 */ /* 0x000fe400078e0a15 */
[----:B------:R-:W-:Y:S02]  /*0690*/  IMAD.MOV.U32 R6, RZ, RZ, RZ ;  /* 0x000000ffff067224 */ /* 0x000fe400078e00ff */
[----:B------:R-:W-:-:S06]  /*06a0*/  VIADD R7, R16, 0x7fe00000 ;  /* 0x7fe0000010077836 */ /* 0x000fcc0000000000 */
[----:B------:R-:W-:-:S10]  /*06b0*/  DMUL R14, R18, R6 ;  /* 0x00000006120e7228 */ /* 0x000fd40000000000 */
[----:B------:R-:W-:-:S13]  /*06c0*/  FSETP.GTU.AND P0, PT, |R15|, 1.469367938527859385e-39, PT ;  /* 0x001000000f00780b */ /* 0x000fda0003f0c200 */
[----:B------:R-:W-:Y:S05]  /*06d0*/  @P0 BRA `(.L_x_11) ;  /* 0x0000000000940947 */ /* 0x000fea0003800000 */
[----:B------:R-:W-:Y:S01]  /*06e0*/  DFMA R2, R18, -R2, R8 ;  /* 0x800000021202722b */ /* 0x000fe20000000008 */
[----:B------:R-:W-:-:S09]  /*06f0*/  IMAD.MOV.U32 R6, RZ, RZ, RZ ;  /* 0x000000ffff067224 */ /* 0x000fd200078e00ff */
[C---:B------:R-:W-:Y:S02]  /*0700*/  FSETP.NEU.AND P0, PT, R3.reuse, RZ, PT ;  /* 0x000000ff0300720b */ /* 0x040fe40003f0d000 */
[----:B------:R-:W-:-:S04]  /*0710*/  LOP3.LUT R5, R3, 0x80000000, R5, 0x48, !PT ;  /* 0x8000000003057812 */ /* 0x000fc800078e4805 */
[----:B------:R-:W-:-:S07]  /*0720*/  LOP3.LUT R7, R5, R7, RZ, 0xfc, !PT ;  /* 0x0000000705077212 */ /* 0x000fce00078efcff */
[----:B------:R-:W-:Y:S05]  /*0730*/  @!P0 BRA `(.L_x_11) ;  /* 0x00000000007c8947 */ /* 0x000fea0003800000 */
[----:B------:R-:W-:Y:S01]  /*0740*/  IMAD.MOV R3, RZ, RZ, -R16 ;  /* 0x000000ffff037224 */ /* 0x000fe200078e0a10 */
[----:B------:R-:W-:Y:S01]  /*0750*/  DMUL.RP R6, R18, R6 ;  /* 0x0000000612067228 */ /* 0x000fe20000008000 */
[----:B------:R-:W-:-:S06]  /*0760*/  IMAD.MOV.U32 R2, RZ, RZ, RZ ;  /* 0x000000ffff027224 */ /* 0x000fcc00078e00ff */
[----:B------:R-:W-:-:S03]  /*0770*/  DFMA R2, R14, -R2, R18 ;  /* 0x800000020e02722b */ /* 0x000fc60000000012 */
[----:B------:R-:W-:-:S03]  /*0780*/  LOP3.LUT R5, R7, R5, RZ, 0x3c, !PT ;  /* 0x0000000507057212 */ /* 0x000fc600078e3cff */
[----:B------:R-:W-:-:S04]  /*0790*/  IADD3 R2, PT, PT, -R16, -0x43300000, RZ ;  /* 0xbcd0000010027810 */ /* 0x000fc80007ffe1ff */
[----:B------:R-:W-:-:S04]  /*07a0*/  FSETP.NEU.AND P0, PT, |R3|, R2, PT ;  /* 0x000000020300720b */ /* 0x000fc80003f0d200 */
[----:B------:R-:W-:Y:S02]  /*07b0*/  FSEL R14, R6, R14, !P0 ;  /* 0x0000000e060e7208 */ /* 0x000fe40004000000 */
[----:B------:R-:W-:Y:S01]  /*07c0*/  FSEL R15, R5, R15, !P0 ;  /* 0x0000000f050f7208 */ /* 0x000fe20004000000 */
[----:B------:R-:W-:Y:S06]  /*07d0*/  BRA `(.L_x_11) ;  /* 0x0000000000547947 */ /* 0x000fec0003800000 */
.L_x_10:
[----:B------:R-:W-:-:S14]  /*07e0*/  DSETP.NAN.AND P0, PT, R6, R6, PT ;  /* 0x000000060600722a */ /* 0x000fdc0003f08000 */
[----:B------:R-:W-:Y:S05]  /*07f0*/  @P0 BRA `(.L_x_12) ;  /* 0x0000000000440947 */ /* 0x000fea0003800000 */
[----:B------:R-:W-:-:S14]  /*0800*/  DSETP.NAN.AND P0, PT, R4, R4, PT ;  /* 0x000000040400722a */ /* 0x000fdc0003f08000 */
[----:B------:R-:W-:Y:S05]  /*0810*/  @P0 BRA `(.L_x_13) ;  /* 0x0000000000300947 */ /* 0x000fea0003800000 */
[----:B------:R-:W-:Y:S01]  /*0820*/  ISETP.NE.AND P0, PT, R22, R23, PT ;  /* 0x000000171600720c */ /* 0x000fe20003f05270 */
[----:B------:R-:W-:Y:S02]  /*0830*/  IMAD.MOV.U32 R14, RZ, RZ, 0x0 ;  /* 0x00000000ff0e7424 */ /* 0x000fe400078e00ff */
[----:B------:R-:W-:-:S10]  /*0840*/  IMAD.MOV.U32 R15, RZ, RZ, -0x80000 ;  /* 0xfff80000ff0f7424 */ /* 0x000fd400078e00ff */
[----:B------:R-:W-:Y:S05]  /*0850*/  @!P0 BRA `(.L_x_11) ;  /* 0x0000000000348947 */ /* 0x000fea0003800000 */
[----:B------:R-:W-:Y:S02]  /*0860*/  ISETP.NE.AND P0, PT, R22, 0x7ff00000, PT ;  /* 0x7ff000001600780c */ /* 0x000fe40003f05270 */
[----:B------:R-:W-:Y:S02]  /*0870*/  LOP3.LUT R15, R7, 0x80000000, R5, 0x48, !PT ;  /* 0x80000000070f7812 */ /* 0x000fe400078e4805 */
[----:B------:R-:W-:-:S13]  /*0880*/  ISETP.EQ.OR P0, PT, R23, RZ, !P0 ;  /* 0x000000ff1700720c */ /* 0x000fda0004702670 */
[----:B------:R-:W-:Y:S01]  /*0890*/  @P0 LOP3.LUT R2, R15, 0x7ff00000, RZ, 0xfc, !PT ;  /* 0x7ff000000f020812 */ /* 0x000fe200078efcff */
[----:B------:R-:W-:Y:S02]  /*08a0*/  @!P0 IMAD.MOV.U32 R14, RZ, RZ, RZ ;  /* 0x000000ffff0e8224 */ /* 0x000fe400078e00ff */
[----:B------:R-:W-:Y:S02]  /*08b0*/  @P0 IMAD.MOV.U32 R14, RZ, RZ, RZ ;  /* 0x000000ffff0e0224 */ /* 0x000fe400078e00ff */
[----:B------:R-:W-:Y:S01]  /*08c0*/  @P0 IMAD.MOV.U32 R15, RZ, RZ, R2 ;  /* 0x000000ffff0f0224 */ /* 0x000fe200078e0002 */
[----:B------:R-:W-:Y:S06]  /*08d0*/  BRA `(.L_x_11) ;  /* 0x0000000000147947 */ /* 0x000fec0003800000 */
.L_x_13:
[----:B------:R-:W-:Y:S01]  /*08e0*/  LOP3.LUT R15, R5, 0x80000, RZ, 0xfc, !PT ;  /* 0x00080000050f7812 */ /* 0x000fe200078efcff */
[----:B------:R-:W-:Y:S01]  /*08f0*/  IMAD.MOV.U32 R14, RZ, RZ, R4 ;  /* 0x000000ffff0e7224 */ /* 0x000fe200078e0004 */
[----:B------:R-:W-:Y:S06]  /*0900*/  BRA `(.L_x_11) ;  /* 0x0000000000087947 */ /* 0x000fec0003800000 */
.L_x_12:
[----:B------:R-:W-:Y:S01]  /*0910*/  LOP3.LUT R15, R7, 0x80000, RZ, 0xfc, !PT ;  /* 0x00080000070f7812 */ /* 0x000fe200078efcff */
[----:B------:R-:W-:-:S07]  /*0920*/  IMAD.MOV.U32 R14, RZ, RZ, R6 ;  /* 0x000000ffff0e7224 */ /* 0x000fce00078e0006 */
.L_x_11:
[----:B------:R-:W-:Y:S02]  /*0930*/  IMAD.MOV.U32 R2, RZ, RZ, R12 ;  /* 0x000000ffff027224 */ /* 0x000fe400078e000c */
[----:B------:R-:W-:-:S04]  /*0940*/  IMAD.MOV.U32 R3, RZ, RZ, 0x0 ;  /* 0x00000000ff037424 */ /* 0x000fc800078e00ff */
[----:B------:R-:W-:Y:S05]  /*0950*/  RET.REL.NODEC R2 `(_Z7addRowsPdPi) ;  /* 0xfffffff402a87950 */ /* 0x000fea0003c3ffff */
.L_x_14:
        /* <DEDUP_REMOVED lines=10> */
.L_x_15:


//--------------------- .nv.shared.reserved.0     --------------------------
	.section	.nv.shared.reserved.0,"aw",@nobits
	.weak		__nv_reservedSMEM_offset_0_alias
	.size		__nv_reservedSMEM_offset_0_alias, 0, 64
	.other		__nv_reservedSMEM_offset_0_alias,@"STO_CUDA_RESERVED_SHARED STV_DEFAULT"
__nv_reservedSMEM_offset_0_alias:
	.zero		0
	.zero		64


//--------------------- .nv.shared._Z7addRowsPdPi --------------------------
	.section	.nv.shared._Z7addRowsPdPi,"aw",@nobits
	.sectionflags	@""
	.align	8
.nv.shared._Z7addRowsPdPi:
	.zero		1032


//--------------------- .nv.constant0._Z11multiplyDetPdS_Pi --------------------------
	.section	.nv.constant0._Z11multiplyDetPdS_Pi,"a",@progbits
	.sectionflags	@""
	.align	4
.nv.constant0._Z11multiplyDetPdS_Pi:
	.zero		920


//--------------------- .nv.constant0._Z7addRowsPdPi --------------------------
	.section	.nv.constant0._Z7addRowsPdPi,"a",@progbits
	.sectionflags	@""
	.align	4
.nv.constant0._Z7addRowsPdPi:
	.zero		912


//--------------------- SYMBOLS --------------------------

	.type		.nv.reservedSmem.offset0,@object
	.size		.nv.reservedSmem.offset0,0x4
	.type		.nv.reservedSmem.cap,@object
	.size		.nv.reservedSmem.cap,0x4
